	.headerflags	@"EF_CUDA_TEXMODE_UNIFIED EF_CUDA_64BIT_ADDRESS EF_CUDA_ACCELERATORS EF_CUDA_SM90 EF_CUDA_VIRTUAL_SM(EF_CUDA_SM90)"
	.elftype	@"ET_EXEC"


//--------------------- .nv.info                  --------------------------
	.section	.nv.info,"",@"SHT_CUDA_INFO"
	.align	4


	//----- nvinfo : EIATTR_REGCOUNT
	.align		4
        /*0000*/ 	.byte	0x04, 0x2f
        /*0002*/ 	.short	(.L_1 - .L_0)
	.align		4
.L_0:
        /*0004*/ 	.word	index@(triton_poi_fused_add_mul_31)
        /*0008*/ 	.word	0x0000003a


	//----- nvinfo : EIATTR_MIN_STACK_SIZE
	.align		4
.L_1:
        /*000c*/ 	.byte	0x04, 0x12
        /*000e*/ 	.short	(.L_3 - .L_2)
	.align		4
.L_2:
        /*0010*/ 	.word	index@(triton_poi_fused_add_mul_31)
        /*0014*/ 	.word	0x00000000


	//----- nvinfo : EIATTR_FRAME_SIZE
	.align		4
.L_3:
        /*0018*/ 	.byte	0x04, 0x11
        /*001a*/ 	.short	(.L_5 - .L_4)
	.align		4
.L_4:
        /*001c*/ 	.word	index@(triton_poi_fused_add_mul_31)
        /*0020*/ 	.word	0x00000000


	//----- nvinfo : EIATTR_MIN_STACK_SIZE
	.align		4
.L_5:
        /*0024*/ 	.byte	0x04, 0x12
        /*0026*/ 	.short	(.L_7 - .L_6)
	.align		4
.L_6:
        /*0028*/ 	.word	index@(triton_poi_fused_add_mul_31)
        /*002c*/ 	.word	0x00000000
.L_7:


//--------------------- .nv.info.triton_poi_fused_add_mul_31 --------------------------
	.section	.nv.info.triton_poi_fused_add_mul_31,"",@"SHT_CUDA_INFO"
	.sectionflags	@""
	.align	4


	//----- nvinfo : EIATTR_CUDA_API_VERSION
	.align		4
        /*0000*/ 	.byte	0x04, 0x37
        /*0002*/ 	.short	(.L_9 - .L_8)
.L_8:
        /*0004*/ 	.word	0x0000007c


	//----- nvinfo : EIATTR_KPARAM_INFO
	.align		4
.L_9:
        /*0008*/ 	.byte	0x04, 0x17
        /*000a*/ 	.short	(.L_11 - .L_10)
.L_10:
        /*000c*/ 	.word	0x00000000
        /*0010*/ 	.short	0x0006
        /*0012*/ 	.short	0x002c
        /*0014*/ 	.byte	0x00, 0xf0, 0x11, 0x00


	//----- nvinfo : EIATTR_KPARAM_INFO
	.align		4
.L_11:
        /*0018*/ 	.byte	0x04, 0x17
        /*001a*/ 	.short	(.L_13 - .L_12)
.L_12:
        /*001c*/ 	.word	0x00000000
        /*0020*/ 	.short	0x0005
        /*0022*/ 	.short	0x0028
        /*0024*/ 	.byte	0x00, 0xf0, 0x11, 0x00


	//----- nvinfo : EIATTR_KPARAM_INFO
	.align		4
.L_13:
        /*0028*/ 	.byte	0x04, 0x17
        /*002a*/ 	.short	(.L_15 - .L_14)
.L_14:
        /*002c*/ 	.word	0x00000000
        /*0030*/ 	.short	0x0004
        /*0032*/ 	.short	0x0020
        /*0034*/ 	.byte	0x00, 0xf4, 0x21, 0x00


	//----- nvinfo : EIATTR_KPARAM_INFO
	.align		4
.L_15:
        /*0038*/ 	.byte	0x04, 0x17
        /*003a*/ 	.short	(.L_17 - .L_16)
.L_16:
        /*003c*/ 	.word	0x00000000
        /*0040*/ 	.short	0x0003
        /*0042*/ 	.short	0x0018
        /*0044*/ 	.byte	0x00, 0xf4, 0x21, 0x00


	//----- nvinfo : EIATTR_KPARAM_INFO
	.align		4
.L_17:
        /*0048*/ 	.byte	0x04, 0x17
        /*004a*/ 	.short	(.L_19 - .L_18)
.L_18:
        /*004c*/ 	.word	0x00000000
        /*0050*/ 	.short	0x0002
        /*0052*/ 	.short	0x0010
        /*0054*/ 	.byte	0x00, 0xf4, 0x21, 0x00


	//----- nvinfo : EIATTR_KPARAM_INFO
	.align		4
.L_19:
        /*0058*/ 	.byte	0x04, 0x17
        /*005a*/ 	.short	(.L_21 - .L_20)
.L_20:
        /*005c*/ 	.word	0x00000000
        /*0060*/ 	.short	0x0001
        /*0062*/ 	.short	0x0008
        /*0064*/ 	.byte	0x00, 0xf4, 0x21, 0x00


	//----- nvinfo : EIATTR_KPARAM_INFO
	.align		4
.L_21:
        /*0068*/ 	.byte	0x04, 0x17
        /*006a*/ 	.short	(.L_23 - .L_22)
.L_22:
        /*006c*/ 	.word	0x00000000
        /*0070*/ 	.short	0x0000
        /*0072*/ 	.short	0x0000
        /*0074*/ 	.byte	0x00, 0xf4, 0x21, 0x00


	//----- nvinfo : EIATTR_SPARSE_MMA_MASK
	.align		4
.L_23:
        /*0078*/ 	.byte	0x03, 0x50
        /*007a*/ 	.short	0x0000


	//----- nvinfo : EIATTR_MAXREG_COUNT
	.align		4
        /*007c*/ 	.byte	0x03, 0x1b
        /*007e*/ 	.short	0x00ff


	//----- nvinfo : EIATTR_EXIT_INSTR_OFFSETS
	.align		4
        /*0080*/ 	.byte	0x04, 0x1c
        /*0082*/ 	.short	(.L_25 - .L_24)


	//   ....[0]....
.L_24:
        /*0084*/ 	.word	0x00000fa0


	//   ....[1]....
        /*0088*/ 	.word	0x00000fc0


	//----- nvinfo : EIATTR_REQNTID
	.align		4
.L_25:
        /*008c*/ 	.byte	0x04, 0x10
        /*008e*/ 	.short	(.L_27 - .L_26)
.L_26:
        /*0090*/ 	.word	0x00000100
        /*0094*/ 	.word	0x00000001
        /*0098*/ 	.word	0x00000001


	//----- nvinfo : EIATTR_CBANK_PARAM_SIZE
	.align		4
.L_27:
        /*009c*/ 	.byte	0x03, 0x19
        /*009e*/ 	.short	0x0030


	//----- nvinfo : EIATTR_PARAM_CBANK
	.align		4
        /*00a0*/ 	.byte	0x04, 0x0a
        /*00a2*/ 	.short	(.L_29 - .L_28)
	.align		4
.L_28:
        /*00a4*/ 	.word	index@(.nv.constant0.triton_poi_fused_add_mul_31)
        /*00a8*/ 	.short	0x0210
        /*00aa*/ 	.short	0x0030


	//----- nvinfo : EIATTR_SW_WAR
	.align		4
.L_29:
        /*00ac*/ 	.byte	0x04, 0x36
        /*00ae*/ 	.short	(.L_31 - .L_30)
.L_30:
        /*00b0*/ 	.word	0x00000008
.L_31:


//--------------------- .nv.callgraph             --------------------------
	.section	.nv.callgraph,"",@"SHT_CUDA_CALLGRAPH"
	.align	4
	.sectionentsize	8
	.align		4
        /*0000*/ 	.word	0x00000000
	.align		4
        /*0004*/ 	.word	0xffffffff
	.align		4
        /*0008*/ 	.word	0x00000000
	.align		4
        /*000c*/ 	.word	0xfffffffe
	.align		4
        /*0010*/ 	.word	0x00000000
	.align		4
        /*0014*/ 	.word	0xfffffffd
	.align		4
        /*0018*/ 	.word	0x00000000
	.align		4
        /*001c*/ 	.word	0xfffffffc


//--------------------- .text.triton_poi_fused_add_mul_31 --------------------------
	.section	.text.triton_poi_fused_add_mul_31,"ax",@progbits
	.sectionflags	@"SHF_BARRIERS=1"
	.align	128
        .global         triton_poi_fused_add_mul_31
        .type           triton_poi_fused_add_mul_31,@function
        .size           triton_poi_fused_add_mul_31,(.L_x_1 - triton_poi_fused_add_mul_31)
        .other          triton_poi_fused_add_mul_31,@"STO_CUDA_ENTRY STV_DEFAULT"
triton_poi_fused_add_mul_31:
.text.triton_poi_fused_add_mul_31:
[----:B------:R-:W0:Y:S01]  /*0000*/  LDC R1, c[0x0][0x28] ;  /* 0x00000a00ff017b82 */ /* 0x000e220000000800 */
[----:B------:R-:W1:Y:S07]  /*0010*/  S2R R0, SR_CTAID.Y ;  /* 0x0000000000007919 */ /* 0x000e6e0000002600 */
[----:B------:R-:W2:Y:S01]  /*0020*/  LDC.64 R4, c[0x0][0x218] ;  /* 0x00008600ff047b82 */ /* 0x000ea20000000a00 */
[----:B------:R-:W-:Y:S01]  /*0030*/  IMAD.MOV.U32 R45, RZ, RZ, RZ ;  /* 0x000000ffff2d7224 */ /* 0x000fe200078e00ff */
[----:B------:R-:W-:Y:S01]  /*0040*/  ULDC.64 UR6, c[0x0][0x208] ;  /* 0x0000820000067ab9 */ /* 0x000fe20000000a00 */
[----:B------:R-:W3:Y:S01]  /*0050*/  S2R R43, SR_TID.X ;  /* 0x00000000002b7919 */ /* 0x000ee20000002100 */
[----:B------:R-:W4:Y:S04]  /*0060*/  S2R R31, SR_CTAID.X ;  /* 0x00000000001f7919 */ /* 0x000f280000002500 */
[----:B------:R-:W5:Y:S01]  /*0070*/  LDC.64 R26, c[0x0][0x220] ;  /* 0x00008800ff1a7b82 */ /* 0x000f620000000a00 */
[----:B------:R-:W-:-:S02]  /*0080*/  CS2R R12, SRZ ;  /* 0x00000000000c7805 */ /* 0x000fc4000001ff00 */
[----:B------:R-:W-:Y:S02]  /*0090*/  CS2R R14, SRZ ;  /* 0x00000000000e7805 */ /* 0x000fe4000001ff00 */
[----:B------:R-:W-:Y:S02]  /*00a0*/  CS2R R16, SRZ ;  /* 0x0000000000107805 */ /* 0x000fe4000001ff00 */
[----:B------:R-:W-:Y:S02]  /*00b0*/  CS2R R18, SRZ ;  /* 0x0000000000127805 */ /* 0x000fe4000001ff00 */
[----:B------:R-:W-:Y:S01]  /*00c0*/  CS2R R10, SRZ ;  /* 0x00000000000a7805 */ /* 0x000fe2000001ff00 */
[----:B------:R-:W5:Y:S01]  /*00d0*/  LDC.64 R28, c[0x0][0x228] ;  /* 0x00008a00ff1c7b82 */ /* 0x000f620000000a00 */
[----:B------:R-:W-:-:S07]  /*00e0*/  HFMA2.MMA R41, -RZ, RZ, 0, 0 ;  /* 0x00000000ff297435 */ /* 0x000fce00000001ff */
[----:B------:R-:W5:Y:S01]  /*00f0*/  LDC.64 R36, c[0x0][0x210] ;  /* 0x00008400ff247b82 */ /* 0x000f620000000a00 */
[--C-:B-1----:R-:W-:Y:S02]  /*0100*/  SHF.R.S32.HI R3, RZ, 0x17, R0.reuse ;  /* 0x00000017ff037819 */ /* 0x102fe40000011400 */
[C---:B---3--:R-:W-:Y:S01]  /*0110*/  PRMT R6, R43.reuse, 0x6540, R0 ;  /* 0x000065402b067816 */ /* 0x048fe20000000000 */
[----:B------:R-:W-:Y:S01]  /*0120*/  IMAD.SHL.U32 R2, R43, 0x4, RZ ;  /* 0x000000042b027824 */ /* 0x000fe200078e00ff */
[----:B------:R-:W-:Y:S02]  /*0130*/  SGXT R3, R3, 0x1 ;  /* 0x000000010303781a */ /* 0x000fe40000000200 */
[----:B------:R-:W-:Y:S02]  /*0140*/  ISETP.GE.AND P1, PT, R6, 0x200, PT ;  /* 0x000002000600780c */ /* 0x000fe40003f26270 */
[----:B------:R-:W-:Y:S02]  /*0150*/  LEA.HI R7, R3, R6, RZ, 0x7 ;  /* 0x0000000603077211 */ /* 0x000fe400078f38ff */
[----:B------:R-:W-:-:S02]  /*0160*/  LOP3.LUT R3, R2, 0xfc, RZ, 0xc0, !PT ;  /* 0x000000fc02037812 */ /* 0x000fc400078ec0ff */
[----:B------:R-:W-:Y:S02]  /*0170*/  LOP3.LUT R7, R7, 0xffffff80, RZ, 0xc0, !PT ;  /* 0xffffff8007077812 */ /* 0x000fe400078ec0ff */
[----:B------:R-:W-:-:S03]  /*0180*/  PRMT R3, R3, 0x6540, R0 ;  /* 0x0000654003037816 */ /* 0x000fc60000000000 */
[----:B------:R-:W-:Y:S01]  /*0190*/  IMAD.IADD R33, R6, 0x1, -R7 ;  /* 0x0000000106217824 */ /* 0x000fe200078e0a07 */
[----:B------:R-:W-:-:S03]  /*01a0*/  SHF.R.S32.HI R6, RZ, 0x1f, R3 ;  /* 0x0000001fff067819 */ /* 0x000fc60000011403 */
[----:B--2---:R-:W-:Y:S01]  /*01b0*/  IMAD.WIDE R4, R33, 0x4, R4 ;  /* 0x0000000421047825 */ /* 0x004fe200078e0204 */
[----:B------:R-:W-:-:S04]  /*01c0*/  LEA.HI R6, R6, R3, RZ, 0x7 ;  /* 0x0000000306067211 */ /* 0x000fc800078f38ff */
[----:B------:R1:W2:Y:S01]  /*01d0*/  @!P1 LDG.E.EL R45, desc[UR6][R4.64] ;  /* 0x00000006042d9981 */ /* 0x0002a2000c2e1900 */
[C---:B------:R-:W-:Y:S01]  /*01e0*/  IMAD.SHL.U32 R7, R6.reuse, 0x40, RZ ;  /* 0x0000004006077824 */ /* 0x040fe200078e00ff */
[----:B------:R-:W-:Y:S01]  /*01f0*/  SHF.R.U32.HI R9, RZ, 0x6, R43 ;  /* 0x00000006ff097819 */ /* 0x000fe2000001162b */
[----:B----4-:R-:W-:Y:S01]  /*0200*/  IMAD.SHL.U32 R31, R31, 0x10, RZ ;  /* 0x000000101f1f7824 */ /* 0x010fe200078e00ff */
[----:B------:R-:W-:Y:S02]  /*0210*/  LOP3.LUT R8, R6, 0xffffff80, RZ, 0xc0, !PT ;  /* 0xffffff8006087812 */ /* 0x000fe400078ec0ff */
[----:B------:R-:W-:Y:S02]  /*0220*/  LOP3.LUT R7, R7, 0xffffe000, RZ, 0xc0, !PT ;  /* 0xffffe00007077812 */ /* 0x000fe400078ec0ff */
[----:B------:R-:W-:Y:S02]  /*0230*/  SGXT.U32 R6, R9, 0x2 ;  /* 0x000000020906781a */ /* 0x000fe40000000000 */
[----:B------:R-:W-:-:S02]  /*0240*/  IADD3 R8, R7, R3, -R8 ;  /* 0x0000000307087210 */ /* 0x000fc40007ffe808 */
[----:B------:R-:W-:Y:S02]  /*0250*/  ISETP.GE.AND P0, PT, R3, 0x200, PT ;  /* 0x000002000300780c */ /* 0x000fe40003f06270 */
[----:B------:R-:W-:Y:S02]  /*0260*/  LOP3.LUT R7, R31, 0x4, R6, 0xfe, !PT ;  /* 0x000000041f077812 */ /* 0x000fe400078efe06 */
[----:B------:R-:W-:Y:S02]  /*0270*/  LOP3.LUT R3, R31, R6, RZ, 0xfc, !PT ;  /* 0x000000061f037212 */ /* 0x000fe400078efcff */
[----:B-1----:R-:W-:Y:S01]  /*0280*/  LOP3.LUT R4, R31, 0x8, R6, 0xfe, !PT ;  /* 0x000000081f047812 */ /* 0x002fe200078efe06 */
[--C-:B------:R-:W-:Y:S01]  /*0290*/  IMAD R23, R7, 0x80, R8.reuse ;  /* 0x0000008007177824 */ /* 0x100fe200078e0208 */
[----:B------:R-:W-:Y:S01]  /*02a0*/  LOP3.LUT R6, R31, 0xc, R6, 0xfe, !PT ;  /* 0x0000000c1f067812 */ /* 0x000fe200078efe06 */
[--C-:B------:R-:W-:Y:S01]  /*02b0*/  IMAD R21, R3, 0x80, R8.reuse ;  /* 0x0000008003157824 */ /* 0x100fe200078e0208 */
[----:B------:R-:W-:Y:S01]  /*02c0*/  ISETP.LT.AND P3, PT, R7, 0x40, !P0 ;  /* 0x000000400700780c */ /* 0x000fe20004761270 */
[--C-:B------:R-:W-:Y:S01]  /*02d0*/  IMAD R25, R4, 0x80, R8.reuse ;  /* 0x0000008004197824 */ /* 0x100fe200078e0208 */
[----:B------:R-:W-:Y:S01]  /*02e0*/  ISETP.LT.AND P2, PT, R3, 0x40, !P0 ;  /* 0x000000400300780c */ /* 0x000fe20004741270 */
[----:B------:R-:W-:Y:S01]  /*02f0*/  IMAD R3, R6, 0x80, R8 ;  /* 0x0000008006037824 */ /* 0x000fe200078e0208 */
[----:B------:R-:W-:-:S02]  /*0300*/  ISETP.LT.AND P4, PT, R4, 0x40, !P0 ;  /* 0x000000400400780c */ /* 0x000fc40004781270 */
[----:B------:R-:W-:Y:S02]  /*0310*/  CS2R R4, SRZ ;  /* 0x0000000000047805 */ /* 0x000fe4000001ff00 */
[----:B------:R-:W-:Y:S02]  /*0320*/  ISETP.LT.AND P0, PT, R6, 0x40, !P0 ;  /* 0x000000400600780c */ /* 0x000fe40004701270 */
[----:B------:R-:W-:Y:S01]  /*0330*/  CS2R R6, SRZ ;  /* 0x0000000000067805 */ /* 0x000fe2000001ff00 */
[----:B-----5:R-:W-:Y:S01]  /*0340*/  IMAD.WIDE R22, R23, 0x4, R26 ;  /* 0x0000000417167825 */ /* 0x020fe200078e021a */
[----:B------:R-:W-:-:S03]  /*0350*/  CS2R R8, SRZ ;  /* 0x0000000000087805 */ /* 0x000fc6000001ff00 */
[--C-:B------:R-:W-:Y:S01]  /*0360*/  IMAD.WIDE R20, R21, 0x4, R26.reuse ;  /* 0x0000000415147825 */ /* 0x100fe200078e021a */
[----:B------:R-:W3:Y:S03]  /*0370*/  @P3 LDG.E.EL.128 R4, desc[UR6][R22.64] ;  /* 0x0000000616043981 */ /* 0x000ee6000c2e1d00 */
[--C-:B------:R-:W-:Y:S01]  /*0380*/  IMAD.WIDE R24, R25, 0x4, R26.reuse ;  /* 0x0000000419187825 */ /* 0x100fe200078e021a */
[----:B------:R1:W4:Y:S03]  /*0390*/  @P2 LDG.E.EL.128 R16, desc[UR6][R20.64] ;  /* 0x0000000614102981 */ /* 0x000326000c2e1d00 */
[----:B------:R-:W-:Y:S01]  /*03a0*/  IMAD.WIDE R26, R3, 0x4, R26 ;  /* 0x00000004031a7825 */ /* 0x000fe200078e021a */
[----:B------:R5:W4:Y:S04]  /*03b0*/  @P4 LDG.E.EL.128 R8, desc[UR6][R24.64] ;  /* 0x0000000618084981 */ /* 0x000b28000c2e1d00 */
[----:B------:R1:W4:Y:S01]  /*03c0*/  @P0 LDG.E.EL.128 R12, desc[UR6][R26.64] ;  /* 0x000000061a0c0981 */ /* 0x000322000c2e1d00 */
[----:B0-----:R-:W-:-:S05]  /*03d0*/  IMAD.WIDE R28, R33, 0x4, R28 ;  /* 0x00000004211c7825 */ /* 0x001fca00078e021c */
[----:B------:R0:W4:Y:S01]  /*03e0*/  @!P1 LDG.E.EL R41, desc[UR6][R28.64] ;  /* 0x000000061c299981 */ /* 0x000122000c2e1900 */
[----:B------:R-:W-:Y:S02]  /*03f0*/  SHF.R.U32.HI R42, RZ, 0x2, R43 ;  /* 0x00000002ff2a7819 */ /* 0x000fe4000001162b */
[----:B------:R-:W-:Y:S01]  /*0400*/  LOP3.LUT R47, R31, 0xc, R2, 0xf8, !PT ;  /* 0x0000000c1f2f7812 */ /* 0x000fe200078ef802 */
[----:B------:R-:W-:Y:S01]  /*0410*/  IMAD.SHL.U32 R31, R0, 0x100, RZ ;  /* 0x00000100001f7824 */ /* 0x000fe200078e00ff */
[----:B------:R-:W-:Y:S02]  /*0420*/  SGXT.U32 R42, R42, 0x6 ;  /* 0x000000062a2a781a */ /* 0x000fe40000000000 */
[----:B------:R-:W-:Y:S02]  /*0430*/  ISETP.GE.AND P0, PT, R47, 0x40, PT ;  /* 0x000000402f00780c */ /* 0x000fe40003f06270 */
[----:B------:R-:W-:Y:S02]  /*0440*/  PRMT R0, R42, 0x6540, R0 ;  /* 0x000065402a007816 */ /* 0x000fe40000000000 */
[----:B------:R-:W-:-:S02]  /*0450*/  LOP3.LUT R2, R31, 0x40, R42, 0xfe, !PT ;  /* 0x000000401f027812 */ /* 0x000fc400078efe2a */
[----:B------:R-:W-:Y:S02]  /*0460*/  ISETP.LT.AND P1, PT, R0, 0x200, !P0 ;  /* 0x000002000000780c */ /* 0x000fe40004721270 */
[----:B------:R-:W-:Y:S02]  /*0470*/  ISETP.LT.AND P2, PT, R2, 0x200, !P0 ;  /* 0x000002000200780c */ /* 0x000fe40004741270 */
[----:B------:R-:W-:Y:S01]  /*0480*/  LOP3.LUT R3, R31, 0x80, R42, 0xfe, !PT ;  /* 0x000000801f037812 */ /* 0x000fe200078efe2a */
[--C-:B------:R-:W-:Y:S01]  /*0490*/  IMAD R0, R0, 0x40, R47.reuse ;  /* 0x0000004000007824 */ /* 0x100fe200078e022f */
[----:B------:R-:W-:Y:S01]  /*04a0*/  LOP3.LUT R40, R31, 0xc0, R42, 0xfe, !PT ;  /* 0x000000c01f287812 */ /* 0x000fe200078efe2a */
[----:B------:R-:W-:Y:S01]  /*04b0*/  IMAD R2, R2, 0x40, R47 ;  /* 0x0000004002027824 */ /* 0x000fe200078e022f */
[----:B------:R-:W-:Y:S02]  /*04c0*/  ISETP.LT.AND P3, PT, R3, 0x200, !P0 ;  /* 0x000002000300780c */ /* 0x000fe40004761270 */
[----:B-1----:R-:W-:-:S02]  /*04d0*/  CS2R R20, SRZ ;  /* 0x0000000000147805 */ /* 0x002fc4000001ff00 */
[----:B------:R-:W-:Y:S02]  /*04e0*/  CS2R R22, SRZ ;  /* 0x0000000000167805 */ /* 0x000fe4000001ff00 */
[----:B-----5:R-:W-:Y:S02]  /*04f0*/  CS2R R24, SRZ ;  /* 0x0000000000187805 */ /* 0x020fe4000001ff00 */
[----:B------:R-:W-:Y:S02]  /*0500*/  CS2R R26, SRZ ;  /* 0x00000000001a7805 */ /* 0x000fe4000001ff00 */
[----:B------:R-:W-:Y:S01]  /*0510*/  ISETP.LT.AND P0, PT, R40, 0x200, !P0 ;  /* 0x000002002800780c */ /* 0x000fe20004701270 */
[----:B------:R-:W-:-:S04]  /*0520*/  IMAD.WIDE R32, R0, 0x4, R36 ;  /* 0x0000000400207825 */ /* 0x000fc800078e0224 */
[----:B------:R-:W-:Y:S01]  /*0530*/  IMAD.WIDE R34, R2, 0x4, R36 ;  /* 0x0000000402227825 */ /* 0x000fe200078e0224 */
[----:B------:R1:W5:Y:S03]  /*0540*/  @P1 LDG.E.EL.128 R20, desc[UR6][R32.64] ;  /* 0x0000000620141981 */ /* 0x000366000c2e1d00 */
[--C-:B------:R-:W-:Y:S01]  /*0550*/  IMAD R3, R3, 0x40, R47.reuse ;  /* 0x0000004003037824 */ /* 0x100fe200078e022f */
[----:B------:R1:W5:Y:S01]  /*0560*/  @P2 LDG.E.EL.128 R24, desc[UR6][R34.64] ;  /* 0x0000000622182981 */ /* 0x000362000c2e1d00 */
[----:B------:R-:W-:Y:S01]  /*0570*/  IMAD R40, R40, 0x40, R47 ;  /* 0x0000004028287824 */ /* 0x000fe200078e022f */
[----:B0-----:R-:W-:Y:S02]  /*0580*/  CS2R R28, SRZ ;  /* 0x00000000001c7805 */ /* 0x001fe4000001ff00 */
[----:B------:R-:W-:Y:S01]  /*0590*/  CS2R R30, SRZ ;  /* 0x00000000001e7805 */ /* 0x000fe2000001ff00 */
[----:B------:R-:W-:Y:S01]  /*05a0*/  IMAD.WIDE R38, R3, 0x4, R36 ;  /* 0x0000000403267825 */ /* 0x000fe200078e0224 */
[----:B-1----:R-:W-:-:S03]  /*05b0*/  CS2R R32, SRZ ;  /* 0x0000000000207805 */ /* 0x002fc6000001ff00 */
[----:B------:R-:W-:Y:S01]  /*05c0*/  IMAD.WIDE R36, R40, 0x4, R36 ;  /* 0x0000000428247825 */ /* 0x000fe200078e0224 */
[----:B------:R0:W5:Y:S01]  /*05d0*/  @P3 LDG.E.EL.128 R28, desc[UR6][R38.64] ;  /* 0x00000006261c3981 */ /* 0x000162000c2e1d00 */
[----:B------:R-:W-:-:S06]  /*05e0*/  CS2R R34, SRZ ;  /* 0x0000000000227805 */ /* 0x000fcc000001ff00 */
[----:B------:R1:W5:Y:S01]  /*05f0*/  @P0 LDG.E.EL.128 R32, desc[UR6][R36.64] ;  /* 0x0000000624200981 */ /* 0x000362000c2e1d00 */
[----:B------:R-:W0:Y:S01]  /*0600*/  S2UR UR5, SR_CgaCtaId ;  /* 0x00000000000579c3 */ /* 0x000e220000008800 */
[----:B------:R-:W-:Y:S01]  /*0610*/  UMOV UR4, 0x400 ;  /* 0x0000040000047882 */ /* 0x000fe20000000000 */
[C---:B------:R-:W-:Y:S01]  /*0620*/  LOP3.LUT R44, R43.reuse, 0xff, RZ, 0xc0, !PT ;  /* 0x000000ff2b2c7812 */ /* 0x040fe200078ec0ff */
[----:B------:R-:W-:Y:S01]  /*0630*/  IMAD.SHL.U32 R50, R43, 0x4, RZ ;  /* 0x000000042b327824 */ /* 0x000fe200078e00ff */
[----:B0-----:R-:W-:-:S06]  /*0640*/  UPRMT UR4, UR5, 0x654, UR4 ;  /* 0x0000065405047896 */ /* 0x001fcc0008000004 */
[----:B------:R-:W-:Y:S02]  /*0650*/  LEA R46, R44, UR4, 0x2 ;  /* 0x000000042c2e7c11 */ /* 0x000fe4000f8e10ff */
[----:B------:R-:W-:-:S04]  /*0660*/  LOP3.LUT R38, R50, 0xfc, RZ, 0xc0, !PT ;  /* 0x000000fc32267812 */ /* 0x000fc800078ec0ff */
[----:B------:R-:W-:Y:S02]  /*0670*/  LEA R38, R38, UR4, 0x2 ;  /* 0x0000000426267c11 */ /* 0x000fe4000f8e10ff */
[----:B------:R-:W-:Y:S02]  /*0680*/  SHF.L.U32 R47, R43, 0x6, RZ ;  /* 0x000000062b2f7819 */ /* 0x000fe400000006ff */
[----:B------:R-:W-:Y:S02]  /*0690*/  SHF.R.U32.HI R48, RZ, 0x6, R43 ;  /* 0x00000006ff307819 */ /* 0x000fe4000001162b */
[----:B------:R-:W-:Y:S02]  /*06a0*/  LOP3.LUT R47, R47, 0xfc0, RZ, 0xc0, !PT ;  /* 0x00000fc02f2f7812 */ /* 0x000fe400078ec0ff */
[----:B------:R-:W-:Y:S02]  /*06b0*/  SGXT.U32 R48, R48, 0x2 ;  /* 0x000000023030781a */ /* 0x000fe40000000000 */
[----:B------:R-:W-:-:S02]  /*06c0*/  LOP3.LUT R51, R47, 0x10, RZ, 0xfc, !PT ;  /* 0x000000102f337812 */ /* 0x000fc400078efcff */
[C---:B------:R-:W-:Y:S02]  /*06d0*/  LOP3.LUT R52, R47.reuse, 0x20, RZ, 0xfc, !PT ;  /* 0x000000202f347812 */ /* 0x040fe400078efcff */
[C---:B------:R-:W-:Y:S02]  /*06e0*/  LOP3.LUT R53, R47.reuse, 0x30, RZ, 0xfc, !PT ;  /* 0x000000302f357812 */ /* 0x040fe400078efcff */
[C---:B------:R-:W-:Y:S02]  /*06f0*/  LOP3.LUT R49, R47.reuse, R48, RZ, 0xfc, !PT ;  /* 0x000000302f317212 */ /* 0x040fe400078efcff */
[----:B------:R-:W-:Y:S02]  /*0700*/  LEA.HI R48, R47, UR4, RZ, 0x1e ;  /* 0x000000042f307c11 */ /* 0x000fe4000f8ff0ff */
[----:B------:R-:W-:Y:S02]  /*0710*/  LEA.HI R52, R52, UR4, RZ, 0x1e ;  /* 0x0000000434347c11 */ /* 0x000fe4000f8ff0ff */
[----:B------:R-:W-:Y:S01]  /*0720*/  LEA.HI R54, R53, UR4, RZ, 0x1e ;  /* 0x0000000435367c11 */ /* 0x000fe2000f8ff0ff */
[----:B------:R-:W-:Y:S01]  /*0730*/  IMAD R48, R49, 0x4, R48 ;  /* 0x0000000431307824 */ /* 0x000fe200078e0230 */
[----:B------:R-:W-:Y:S01]  /*0740*/  LOP3.LUT R43, R43, 0xfc, RZ, 0xc0, !PT ;  /* 0x000000fc2b2b7812 */ /* 0x000fe200078ec0ff */
[----:B--2---:R0:W-:Y:S01]  /*0750*/  STS [R46], R45 ;  /* 0x0000002d2e007388 */ /* 0x0041e20000000800 */
[----:B------:R-:W-:Y:S06]  /*0760*/  BAR.SYNC.DEFER_BLOCKING 0x0 ;  /* 0x0000000000007b1d */ /* 0x000fec0000010000 */
[----:B-1----:R-:W3:Y:S01]  /*0770*/  LDS.128 R36, [R38] ;  /* 0x0000000026247984 */ /* 0x002ee20000000c00 */
[----:B0-----:R-:W-:Y:S01]  /*0780*/  LEA.HI R46, R51, UR4, RZ, 0x1e ;  /* 0x00000004332e7c11 */ /* 0x001fe2000f8ff0ff */
[----:B------:R-:W-:-:S04]  /*0790*/  IMAD R45, R49, 0x4, R52 ;  /* 0x00000004312d7824 */ /* 0x000fc800078e0234 */
[C---:B------:R-:W-:Y:S02]  /*07a0*/  IMAD R47, R49.reuse, 0x4, R46 ;  /* 0x00000004312f7824 */ /* 0x040fe400078e022e */
[----:B------:R-:W-:Y:S02]  /*07b0*/  IMAD R46, R49, 0x4, R54 ;  /* 0x00000004312e7824 */ /* 0x000fe400078e0236 */
[----:B---3--:R-:W-:Y:S01]  /*07c0*/  FMUL R51, R36, R4 ;  /* 0x0000000424337220 */ /* 0x008fe20000400000 */
[----:B------:R-:W-:Y:S01]  /*07d0*/  LOP3.LUT R4, R50, 0x3fc, RZ, 0xc0, !PT ;  /* 0x000003fc32047812 */ /* 0x000fe200078ec0ff */
[C---:B----4-:R-:W-:Y:S01]  /*07e0*/  FMUL R55, R36.reuse, R12 ;  /* 0x0000000c24377220 */ /* 0x050fe20000400000 */
[----:B------:R-:W-:Y:S01]  /*07f0*/  FMUL R49, R36, R16 ;  /* 0x0000001024317220 */ /* 0x000fe20000400000 */
[----:B------:R-:W-:Y:S01]  /*0800*/  BAR.SYNC.DEFER_BLOCKING 0x0 ;  /* 0x0000000000007b1d */ /* 0x000fe20000010000 */
[C---:B------:R-:W-:Y:S01]  /*0810*/  FMUL R12, R37.reuse, R5 ;  /* 0x00000005250c7220 */ /* 0x040fe20000400000 */
[----:B------:R-:W-:Y:S01]  /*0820*/  FMUL R16, R37, R9 ;  /* 0x0000000925107220 */ /* 0x000fe20000400000 */
[----:B------:R-:W-:-:S02]  /*0830*/  LOP3.LUT R5, R4, 0x400, RZ, 0xfc, !PT ;  /* 0x0000040004057812 */ /* 0x000fc400078efcff */
[----:B------:R-:W-:Y:S02]  /*0840*/  LOP3.LUT R9, R4, 0x800, RZ, 0xfc, !PT ;  /* 0x0000080004097812 */ /* 0x000fe400078efcff */
[----:B------:R-:W-:Y:S02]  /*0850*/  SHF.R.U32.HI R5, RZ, 0x2, R5 ;  /* 0x00000002ff057819 */ /* 0x000fe40000011605 */
[----:B------:R-:W-:Y:S02]  /*0860*/  SHF.R.U32.HI R9, RZ, 0x2, R9 ;  /* 0x00000002ff097819 */ /* 0x000fe40000011609 */
[----:B------:R-:W-:Y:S02]  /*0870*/  LOP3.LUT R5, R5, 0x1fc, RZ, 0xc0, !PT ;  /* 0x000001fc05057812 */ /* 0x000fe400078ec0ff */
[----:B------:R-:W-:Y:S01]  /*0880*/  LOP3.LUT R9, R9, 0x2fc, RZ, 0xc0, !PT ;  /* 0x000002fc09097812 */ /* 0x000fe200078ec0ff */
[----:B------:R-:W-:Y:S01]  /*0890*/  FMUL R53, R36, R8 ;  /* 0x0000000824357220 */ /* 0x000fe20000400000 */
[----:B------:R-:W-:Y:S01]  /*08a0*/  FMUL R8, R37, R17 ;  /* 0x0000001125087220 */ /* 0x000fe20000400000 */
[----:B------:R-:W-:Y:S01]  /*08b0*/  VIADD R5, R5, UR4 ;  /* 0x0000000405057c36 */ /* 0x000fe20008000000 */
[----:B------:R-:W-:Y:S01]  /*08c0*/  IADD3 R17, R9, UR4, RZ ;  /* 0x0000000409117c10 */ /* 0x000fe2000fffe0ff */
[----:B------:R-:W-:Y:S01]  /*08d0*/  FMUL R18, R38, R18 ;  /* 0x0000001226127220 */ /* 0x000fe20000400000 */
[----:B------:R-:W-:Y:S01]  /*08e0*/  FMUL R19, R39, R19 ;  /* 0x0000001327137220 */ /* 0x000fe20000400000 */
[----:B------:R-:W-:-:S02]  /*08f0*/  IMAD R9, R4, 0x4, R5 ;  /* 0x0000000404097824 */ /* 0x000fc400078e0205 */
[----:B------:R-:W-:Y:S01]  /*0900*/  FMUL R6, R38, R6 ;  /* 0x0000000626067220 */ /* 0x000fe20000400000 */
[----:B------:R-:W-:Y:S01]  /*0910*/  IMAD R5, R4, 0x4, R17 ;  /* 0x0000000404057824 */ /* 0x000fe200078e0211 */
[----:B------:R0:W-:Y:S01]  /*0920*/  STS [R48], R49 ;  /* 0x0000003130007388 */ /* 0x0001e20000000800 */
[----:B------:R-:W-:-:S03]  /*0930*/  FMUL R7, R39, R7 ;  /* 0x0000000727077220 */ /* 0x000fc60000400000 */
[----:B------:R-:W-:Y:S01]  /*0940*/  STS [R47+0x40], R8 ;  /* 0x000040082f007388 */ /* 0x000fe20000000800 */
[----:B------:R-:W-:Y:S01]  /*0950*/  FMUL R10, R38, R10 ;  /* 0x0000000a260a7220 */ /* 0x000fe20000400000 */
[----:B------:R-:W1:Y:S02]  /*0960*/  S2R R17, SR_TID.X ;  /* 0x0000000000117919 */ /* 0x000e640000002100 */
[----:B------:R-:W-:Y:S01]  /*0970*/  STS [R45+0x80], R18 ;  /* 0x000080122d007388 */ /* 0x000fe20000000800 */
[----:B------:R-:W-:-:S03]  /*0980*/  FMUL R11, R39, R11 ;  /* 0x0000000b270b7220 */ /* 0x000fc60000400000 */
[----:B------:R-:W-:Y:S04]  /*0990*/  STS [R46+0xc0], R19 ;  /* 0x0000c0132e007388 */ /* 0x000fe80000000800 */
[----:B------:R-:W-:Y:S01]  /*09a0*/  STS [R48+0x10], R51 ;  /* 0x0000103330007388 */ /* 0x000fe20000000800 */
[----:B------:R-:W-:-:S03]  /*09b0*/  FMUL R36, R37, R13 ;  /* 0x0000000d25247220 */ /* 0x000fc60000400000 */
[----:B------:R-:W-:Y:S01]  /*09c0*/  STS [R47+0x50], R12 ;  /* 0x0000500c2f007388 */ /* 0x000fe20000000800 */
[----:B------:R-:W-:-:S03]  /*09d0*/  FMUL R14, R38, R14 ;  /* 0x0000000e260e7220 */ /* 0x000fc60000400000 */
[----:B------:R-:W-:Y:S01]  /*09e0*/  STS [R45+0x90], R6 ;  /* 0x000090062d007388 */ /* 0x000fe20000000800 */
[----:B------:R-:W-:-:S03]  /*09f0*/  FMUL R15, R39, R15 ;  /* 0x0000000f270f7220 */ /* 0x000fc60000400000 */
[----:B------:R-:W-:Y:S04]  /*0a00*/  STS [R46+0xd0], R7 ;  /* 0x0000d0072e007388 */ /* 0x000fe80000000800 */
[----:B------:R-:W-:Y:S04]  /*0a10*/  STS [R48+0x20], R53 ;  /* 0x0000203530007388 */ /* 0x000fe80000000800 */
[----:B------:R-:W-:Y:S04]  /*0a20*/  STS [R47+0x60], R16 ;  /* 0x000060102f007388 */ /* 0x000fe80000000800 */
[----:B------:R-:W-:Y:S04]  /*0a30*/  STS [R45+0xa0], R10 ;  /* 0x0000a00a2d007388 */ /* 0x000fe80000000800 */
[----:B------:R-:W-:Y:S04]  /*0a40*/  STS [R46+0xe0], R11 ;  /* 0x0000e00b2e007388 */ /* 0x000fe80000000800 */
[----:B------:R-:W-:Y:S04]  /*0a50*/  STS [R48+0x30], R55 ;  /* 0x0000303730007388 */ /* 0x000fe80000000800 */
[----:B------:R-:W-:Y:S04]  /*0a60*/  STS [R47+0x70], R36 ;  /* 0x000070242f007388 */ /* 0x000fe80000000800 */
[----:B------:R-:W-:Y:S01]  /*0a70*/  STS [R45+0xb0], R14 ;  /* 0x0000b00e2d007388 */ /* 0x000fe20000000800 */
[----:B------:R-:W-:-:S03]  /*0a80*/  LOP3.LUT R13, R4, 0xc00, RZ, 0xfc, !PT ;  /* 0x00000c00040d7812 */ /* 0x000fc600078efcff */
[----:B------:R-:W-:Y:S01]  /*0a90*/  STS [R46+0xf0], R15 ;  /* 0x0000f00f2e007388 */ /* 0x000fe20000000800 */
[----:B------:R-:W-:Y:S01]  /*0aa0*/  BAR.SYNC.DEFER_BLOCKING 0x0 ;  /* 0x0000000000007b1d */ /* 0x000fe20000010000 */
[----:B------:R-:W-:-:S04]  /*0ab0*/  SHF.R.U32.HI R13, RZ, 0x2, R13 ;  /* 0x00000002ff0d7819 */ /* 0x000fc8000001160d */
[----:B------:R-:W-:Y:S01]  /*0ac0*/  LOP3.LUT R37, R13, 0x3fc, RZ, 0xc0, !PT ;  /* 0x000003fc0d257812 */ /* 0x000fe200078ec0ff */
[----:B------:R-:W-:Y:S01]  /*0ad0*/  VIADD R13, R43, UR4 ;  /* 0x000000042b0d7c36 */ /* 0x000fe20008000000 */
[----:B-1----:R-:W-:-:S03]  /*0ae0*/  SHF.R.U32.HI R17, RZ, 0x2, R17 ;  /* 0x00000002ff117819 */ /* 0x002fc60000011611 */
[----:B------:R-:W-:Y:S02]  /*0af0*/  VIADD R37, R37, UR4 ;  /* 0x0000000425257c36 */ /* 0x000fe40008000000 */
[C---:B------:R-:W-:Y:S02]  /*0b00*/  IMAD R13, R4.reuse, 0x4, R13 ;  /* 0x00000004040d7824 */ /* 0x040fe400078e020d */
[----:B------:R-:W-:Y:S01]  /*0b10*/  IMAD R4, R4, 0x4, R37 ;  /* 0x0000000404047824 */ /* 0x000fe200078e0225 */
[----:B------:R-:W-:Y:S02]  /*0b20*/  SGXT.U32 R43, R17, 0x6 ;  /* 0x00000006112b781a */ /* 0x000fe40000000000 */
[----:B------:R-:W-:Y:S04]  /*0b30*/  LDS R37, [R13] ;  /* 0x000000000d257984 */ /* 0x000fe80000000800 */
[----:B------:R-:W-:Y:S04]  /*0b40*/  LDS R38, [R13+0x4] ;  /* 0x000004000d267984 */ /* 0x000fe80000000800 */
[----:B------:R-:W-:Y:S04]  /*0b50*/  LDS R39, [R13+0x8] ;  /* 0x000008000d277984 */ /* 0x000fe80000000800 */
[----:B------:R-:W-:Y:S04]  /*0b60*/  LDS R36, [R13+0xc] ;  /* 0x00000c000d247984 */ /* 0x000fe80000000800 */
[----:B------:R-:W-:Y:S04]  /*0b70*/  LDS R16, [R9+0x1000] ;  /* 0x0010000009107984 */ /* 0x000fe80000000800 */
[----:B------:R-:W-:Y:S04]  /*0b80*/  LDS R18, [R9+0x1004] ;  /* 0x0010040009127984 */ /* 0x000fe80000000800 */
[----:B------:R-:W-:Y:S04]  /*0b90*/  LDS R17, [R9+0x1008] ;  /* 0x0010080009117984 */ /* 0x000fe80000000800 */
[----:B------:R1:W-:Y:S04]  /*0ba0*/  LDS R19, [R9+0x100c] ;  /* 0x00100c0009137984 */ /* 0x0003e80000000800 */
[----:B------:R-:W-:Y:S04]  /*0bb0*/  LDS R11, [R5+0x2000] ;  /* 0x00200000050b7984 */ /* 0x000fe80000000800 */
[----:B------:R-:W-:Y:S04]  /*0bc0*/  LDS R14, [R5+0x2004] ;  /* 0x00200400050e7984 */ /* 0x000fe80000000800 */
[----:B------:R-:W-:Y:S04]  /*0bd0*/  LDS R12, [R5+0x2008] ;  /* 0x00200800050c7984 */ /* 0x000fe80000000800 */
[----:B------:R-:W-:Y:S04]  /*0be0*/  LDS R15, [R5+0x200c] ;  /* 0x00200c00050f7984 */ /* 0x000fe80000000800 */
[----:B------:R-:W-:Y:S04]  /*0bf0*/  LDS R6, [R4+0x3000] ;  /* 0x0030000004067984 */ /* 0x000fe80000000800 */
[----:B------:R-:W-:Y:S04]  /*0c00*/  LDS R8, [R4+0x3004] ;  /* 0x0030040004087984 */ /* 0x000fe80000000800 */
[----:B------:R-:W-:Y:S04]  /*0c10*/  LDS R7, [R4+0x3008] ;  /* 0x0030080004077984 */ /* 0x000fe80000000800 */
[----:B------:R2:W-:Y:S01]  /*0c20*/  LDS R10, [R4+0x300c] ;  /* 0x00300c00040a7984 */ /* 0x0005e20000000800 */
[----:B------:R-:W-:Y:S01]  /*0c30*/  LEA R44, R44, UR4, 0x3 ;  /* 0x000000042c2c7c11 */ /* 0x000fe2000f8e18ff */
[----:B------:R-:W-:Y:S01]  /*0c40*/  BAR.SYNC.DEFER_BLOCKING 0x0 ;  /* 0x0000000000007b1d */ /* 0x000fe20000010000 */
[----:B0-----:R-:W-:-:S02]  /*0c50*/  LOP3.LUT R49, R43, 0x40, RZ, 0xfc, !PT ;  /* 0x000000402b317812 */ /* 0x001fc400078efcff */
[----:B-1----:R-:W-:Y:S02]  /*0c60*/  LOP3.LUT R9, R42, 0x80, RZ, 0xfc, !PT ;  /* 0x000000802a097812 */ /* 0x002fe400078efcff */
[----:B------:R-:W-:-:S03]  /*0c70*/  LEA R43, R43, UR4, 0x3 ;  /* 0x000000042b2b7c11 */ /* 0x000fc6000f8e18ff */
[----:B--2---:R-:W0:Y:S01]  /*0c80*/  LDC.64 R4, c[0x0][0x230] ;  /* 0x00008c00ff047b82 */ /* 0x004e220000000a00 */
[----:B------:R-:W-:Y:S07]  /*0c90*/  STS [R44], R41 ;  /* 0x000000292c007388 */ /* 0x000fee0000000800 */
[----:B------:R-:W-:Y:S01]  /*0ca0*/  BAR.SYNC.DEFER_BLOCKING 0x0 ;  /* 0x0000000000007b1d */ /* 0x000fe20000010000 */
[----:B------:R-:W-:Y:S02]  /*0cb0*/  LOP3.LUT R42, R42, 0xc0, RZ, 0xfc, !PT ;  /* 0x000000c02a2a7812 */ /* 0x000fe400078efcff */
[----:B------:R-:W-:-:S02]  /*0cc0*/  LEA R45, R49, UR4, 0x3 ;  /* 0x00000004312d7c11 */ /* 0x000fc4000f8e18ff */
[----:B------:R-:W-:Y:S02]  /*0cd0*/  LEA R13, R9, UR4, 0x3 ;  /* 0x00000004090d7c11 */ /* 0x000fe4000f8e18ff */
[----:B------:R-:W-:Y:S01]  /*0ce0*/  LEA R9, R42, UR4, 0x3 ;  /* 0x000000042a097c11 */ /* 0x000fe2000f8e18ff */
[----:B------:R-:W1:Y:S04]  /*0cf0*/  LDS R43, [R43] ;  /* 0x000000002b2b7984 */ /* 0x000e680000000800 */
[----:B------:R-:W2:Y:S04]  /*0d00*/  LDS R45, [R45] ;  /* 0x000000002d2d7984 */ /* 0x000ea80000000800 */
[----:B------:R-:W3:Y:S04]  /*0d10*/  LDS R13, [R13] ;  /* 0x000000000d0d7984 */ /* 0x000ee80000000800 */
[----:B------:R-:W4:Y:S01]  /*0d20*/  LDS R9, [R9] ;  /* 0x0000000009097984 */ /* 0x000f220000000800 */
[----:B-1----:R-:W-:Y:S01]  /*0d30*/  FADD R37, R37, R43 ;  /* 0x0000002b25257221 */ /* 0x002fe20000000000 */
[----:B--2---:R-:W-:-:S03]  /*0d40*/  FADD R17, R17, R45 ;  /* 0x0000002d11117221 */ /* 0x004fc60000000000 */
[----:B-----5:R-:W-:Y:S01]  /*0d50*/  FADD R20, R37, R20 ;  /* 0x0000001425147221 */ /* 0x020fe20000000000 */
[----:B------:R-:W-:Y:S01]  /*0d60*/  FADD R38, R38, R43 ;  /* 0x0000002b26267221 */ /* 0x000fe20000000000 */
[----:B---3--:R-:W-:Y:S01]  /*0d70*/  FADD R11, R11, R13 ;  /* 0x0000000d0b0b7221 */ /* 0x008fe20000000000 */
[--C-:B------:R-:W-:Y:S01]  /*0d80*/  FADD R39, R39, R43.reuse ;  /* 0x0000002b27277221 */ /* 0x100fe20000000000 */
[----:B------:R-:W-:Y:S01]  /*0d90*/  FADD R36, R36, R43 ;  /* 0x0000002b24247221 */ /* 0x000fe20000000000 */
[----:B------:R-:W-:Y:S01]  /*0da0*/  FADD R37, R16, R45 ;  /* 0x0000002d10257221 */ /* 0x000fe20000000000 */
[--C-:B----4-:R-:W-:Y:S01]  /*0db0*/  FADD R7, R7, R9.reuse ;  /* 0x0000000907077221 */ /* 0x110fe20000000000 */
[----:B------:R-:W-:Y:S01]  /*0dc0*/  FADD R26, R17, R26 ;  /* 0x0000001a111a7221 */ /* 0x000fe20000000000 */
[----:B------:R-:W-:Y:S01]  /*0dd0*/  FADD R8, R8, R9 ;  /* 0x0000000908087221 */ /* 0x000fe20000000000 */
[--C-:B------:R-:W-:Y:S01]  /*0de0*/  FADD R18, R18, R45.reuse ;  /* 0x0000002d12127221 */ /* 0x100fe20000000000 */
[----:B------:R-:W-:Y:S01]  /*0df0*/  FADD R16, R19, R45 ;  /* 0x0000002d13107221 */ /* 0x000fe20000000000 */
[--C-:B------:R-:W-:Y:S01]  /*0e00*/  FADD R17, R12, R13.reuse ;  /* 0x0000000d0c117221 */ /* 0x100fe20000000000 */
[--C-:B------:R-:W-:Y:S01]  /*0e10*/  FADD R14, R14, R13.reuse ;  /* 0x0000000d0e0e7221 */ /* 0x100fe20000000000 */
[----:B------:R-:W-:Y:S01]  /*0e20*/  FADD R12, R15, R13 ;  /* 0x0000000d0f0c7221 */ /* 0x000fe20000000000 */
        /* <DEDUP_REMOVED lines=8> */
[----:B0-----:R-:W-:-:S04]  /*0eb0*/  IMAD.WIDE R6, R0, 0x4, R4 ;  /* 0x0000000400067825 */ /* 0x001fc800078e0204 */
[----:B------:R-:W-:Y:S01]  /*0ec0*/  FADD R24, R37, R24 ;  /* 0x0000001825187221 */ /* 0x000fe20000000000 */
[----:B------:R-:W-:Y:S01]  /*0ed0*/  FADD R25, R18, R25 ;  /* 0x0000001912197221 */ /* 0x000fe20000000000 */
[----:B------:R-:W-:Y:S01]  /*0ee0*/  FADD R27, R16, R27 ;  /* 0x0000001b101b7221 */ /* 0x000fe20000000000 */
[----:B------:R-:W-:-:S04]  /*0ef0*/  IMAD.WIDE R8, R2, 0x4, R4 ;  /* 0x0000000402087825 */ /* 0x000fc800078e0204 */
[----:B------:R-:W-:Y:S01]  /*0f00*/  FADD R29, R14, R29 ;  /* 0x0000001d0e1d7221 */ /* 0x000fe20000000000 */
[----:B------:R-:W-:Y:S01]  /*0f10*/  FADD R30, R17, R30 ;  /* 0x0000001e111e7221 */ /* 0x000fe20000000000 */
[----:B------:R-:W-:Y:S01]  /*0f20*/  FADD R31, R12, R31 ;  /* 0x0000001f0c1f7221 */ /* 0x000fe20000000000 */
[----:B------:R-:W-:Y:S01]  /*0f30*/  IMAD.WIDE R2, R3, 0x4, R4 ;  /* 0x0000000403027825 */ /* 0x000fe200078e0204 */
[----:B------:R0:W-:Y:S04]  /*0f40*/  @P1 STG.E.128 desc[UR6][R6.64], R20 ;  /* 0x0000001406001986 */ /* 0x0001e8000c101d06 */
[----:B------:R0:W-:Y:S01]  /*0f50*/  @P2 STG.E.128 desc[UR6][R8.64], R24 ;  /* 0x0000001808002986 */ /* 0x0001e2000c101d06 */
[----:B------:R-:W-:-:S03]  /*0f60*/  FADD R32, R11, R32 ;  /* 0x000000200b207221 */ /* 0x000fc60000000000 */
[----:B------:R0:W-:Y:S01]  /*0f70*/  @P3 STG.E.128 desc[UR6][R2.64], R28 ;  /* 0x0000001c02003986 */ /* 0x0001e2000c101d06 */
[----:B------:R-:W-:Y:S01]  /*0f80*/  FADD R35, R10, R35 ;  /* 0x000000230a237221 */ /* 0x000fe20000000000 */
[----:B------:R-:W-:Y:S01]  /*0f90*/  IMAD.WIDE R4, R40, 0x4, R4 ;  /* 0x0000000428047825 */ /* 0x000fe200078e0204 */
[----:B0-----:R-:W-:Y:S06]  /*0fa0*/  @!P0 EXIT ;  /* 0x000000000000894d */ /* 0x001fec0003800000 */
[----:B------:R-:W-:Y:S01]  /*0fb0*/  STG.E.128 desc[UR6][R4.64], R32 ;  /* 0x0000002004007986 */ /* 0x000fe2000c101d06 */
[----:B------:R-:W-:Y:S05]  /*0fc0*/  EXIT ;  /* 0x000000000000794d */ /* 0x000fea0003800000 */
.L_x_0:
[----:B------:R-:W-:-:S00]  /*0fd0*/  BRA `(.L_x_0) ;  /* 0xfffffffc00fc7947 */ /* 0x000fc0000383ffff */
[----:B------:R-:W-:-:S00]  /*0fe0*/  NOP ;  /* 0x0000000000007918 */ /* 0x000fc00000000000 */
        /* <DEDUP_REMOVED lines=9> */
.L_x_1:


//--------------------- .nv.shared.triton_poi_fused_add_mul_31 --------------------------
	.section	.nv.shared.triton_poi_fused_add_mul_31,"aw",@nobits
	.sectionflags	@""
	.align	16
	.zero		1024


//--------------------- .nv.constant0.triton_poi_fused_add_mul_31 --------------------------
	.section	.nv.constant0.triton_poi_fused_add_mul_31,"a",@progbits
	.sectionflags	@""
	.align	4
.nv.constant0.triton_poi_fused_add_mul_31:
	.zero		576
